//
// Generated by NVIDIA NVVM Compiler
//
// Compiler Build ID: CL-36424714
// Cuda compilation tools, release 13.0, V13.0.88
// Based on NVVM 20.0.0
//

.version 9.0
.target sm_100
.address_size 64

	// .globl	_Z7randomsjP17curandStateXORWOWPf
.global .align 4 .b8 precalc_xorwow_matrix[102400];
.global .align 4 .b8 precalc_xorwow_offset_matrix[102400];
.global .align 4 .b8 mrg32k3aM1[2304];
.global .align 4 .b8 mrg32k3aM2[2304];
.global .align 4 .b8 mrg32k3aM1SubSeq[2016];
.global .align 4 .b8 mrg32k3aM2SubSeq[2016];
.global .align 4 .b8 mrg32k3aM1Seq[2304];
.global .align 4 .b8 mrg32k3aM2Seq[2304];
.const .align 8 .b8 __cr_lgamma_table[72];

.visible .entry _Z7randomsjP17curandStateXORWOWPf(
	.param .u32 _Z7randomsjP17curandStateXORWOWPf_param_0,
	.param .u64 .ptr .align 1 _Z7randomsjP17curandStateXORWOWPf_param_1,
	.param .u64 .ptr .align 1 _Z7randomsjP17curandStateXORWOWPf_param_2
)
{
	.reg .pred 	%p<24>;
	.reg .b32 	%r<451>;
	.reg .b32 	%f<3>;
	.reg .b64 	%rd<22>;

	ld.param.u32 	%r203, [_Z7randomsjP17curandStateXORWOWPf_param_0];
	ld.param.u64 	%rd9, [_Z7randomsjP17curandStateXORWOWPf_param_1];
	ld.param.u64 	%rd8, [_Z7randomsjP17curandStateXORWOWPf_param_2];
	cvta.to.global.u64 	%rd10, %rd9;
	mov.u32 	%r204, %ctaid.x;
	cvt.u64.u32 	%rd1, %r204;
	mul.wide.u32 	%rd11, %r204, 48;
	add.s64 	%rd2, %rd10, %rd11;
	xor.b32  	%r205, %r203, -1429050551;
	mul.lo.s32 	%r1, %r205, 1099087573;
	add.s32 	%r206, %r1, -638133224;
	add.s32 	%r365, %r1, 123456789;
	st.global.v2.u32 	[%rd2], {%r206, %r365};
	xor.b32  	%r364, %r1, 362436069;
	mov.b32 	%r363, -123459836;
	st.global.v2.u32 	[%rd2+8], {%r364, %r363};
	add.s32 	%r361, %r1, 5783321;
	mov.b32 	%r362, -589760388;
	st.global.v2.u32 	[%rd2+16], {%r362, %r361};
	setp.eq.s32 	%p1, %r204, 0;
	@%p1 bra 	$L__BB0_42;
	mov.b32 	%r347, 0;
	mov.b32 	%r363, -123459836;
	mov.b32 	%r362, -589760388;
	mov.u64 	%rd21, %rd1;
$L__BB0_2:
	and.b64  	%rd4, %rd21, 3;
	setp.eq.s64 	%p2, %rd4, 0;
	@%p2 bra 	$L__BB0_41;
	mul.wide.u32 	%rd12, %r347, 3200;
	mov.u64 	%rd13, precalc_xorwow_matrix;
	add.s64 	%rd5, %rd13, %rd12;
	cvt.u32.u64 	%r11, %rd4;
	mov.b32 	%r348, 0;
$L__BB0_4:
	mov.b32 	%r361, 0;
	mov.u32 	%r362, %r361;
	mov.u32 	%r363, %r361;
	mov.u32 	%r364, %r361;
	mov.u32 	%r365, %r361;
	mov.u32 	%r354, %r361;
$L__BB0_5:
	mul.wide.u32 	%rd14, %r354, 4;
	add.s64 	%rd15, %rd2, %rd14;
	ld.global.u32 	%r19, [%rd15+4];
	shl.b32 	%r20, %r354, 5;
	mov.b32 	%r360, 0;
$L__BB0_6:
	.pragma "nounroll";
	shr.u32 	%r213, %r19, %r360;
	and.b32  	%r214, %r213, 1;
	setp.eq.b32 	%p3, %r214, 1;
	not.pred 	%p4, %p3;
	add.s32 	%r215, %r20, %r360;
	mul.lo.s32 	%r216, %r215, 5;
	mul.wide.u32 	%rd16, %r216, 4;
	add.s64 	%rd6, %rd5, %rd16;
	@%p4 bra 	$L__BB0_8;
	ld.global.u32 	%r217, [%rd6];
	xor.b32  	%r365, %r365, %r217;
	ld.global.u32 	%r218, [%rd6+4];
	xor.b32  	%r364, %r364, %r218;
	ld.global.u32 	%r219, [%rd6+8];
	xor.b32  	%r363, %r363, %r219;
	ld.global.u32 	%r220, [%rd6+12];
	xor.b32  	%r362, %r362, %r220;
	ld.global.u32 	%r221, [%rd6+16];
	xor.b32  	%r361, %r361, %r221;
$L__BB0_8:
	and.b32  	%r223, %r213, 2;
	setp.eq.s32 	%p5, %r223, 0;
	@%p5 bra 	$L__BB0_10;
	ld.global.u32 	%r224, [%rd6+20];
	xor.b32  	%r365, %r365, %r224;
	ld.global.u32 	%r225, [%rd6+24];
	xor.b32  	%r364, %r364, %r225;
	ld.global.u32 	%r226, [%rd6+28];
	xor.b32  	%r363, %r363, %r226;
	ld.global.u32 	%r227, [%rd6+32];
	xor.b32  	%r362, %r362, %r227;
	ld.global.u32 	%r228, [%rd6+36];
	xor.b32  	%r361, %r361, %r228;
$L__BB0_10:
	and.b32  	%r230, %r213, 4;
	setp.eq.s32 	%p6, %r230, 0;
	@%p6 bra 	$L__BB0_12;
	ld.global.u32 	%r231, [%rd6+40];
	xor.b32  	%r365, %r365, %r231;
	ld.global.u32 	%r232, [%rd6+44];
	xor.b32  	%r364, %r364, %r232;
	ld.global.u32 	%r233, [%rd6+48];
	xor.b32  	%r363, %r363, %r233;
	ld.global.u32 	%r234, [%rd6+52];
	xor.b32  	%r362, %r362, %r234;
	ld.global.u32 	%r235, [%rd6+56];
	xor.b32  	%r361, %r361, %r235;
$L__BB0_12:
	and.b32  	%r237, %r213, 8;
	setp.eq.s32 	%p7, %r237, 0;
	@%p7 bra 	$L__BB0_14;
	ld.global.u32 	%r238, [%rd6+60];
	xor.b32  	%r365, %r365, %r238;
	ld.global.u32 	%r239, [%rd6+64];
	xor.b32  	%r364, %r364, %r239;
	ld.global.u32 	%r240, [%rd6+68];
	xor.b32  	%r363, %r363, %r240;
	ld.global.u32 	%r241, [%rd6+72];
	xor.b32  	%r362, %r362, %r241;
	ld.global.u32 	%r242, [%rd6+76];
	xor.b32  	%r361, %r361, %r242;
$L__BB0_14:
	and.b32  	%r244, %r213, 16;
	setp.eq.s32 	%p8, %r244, 0;
	@%p8 bra 	$L__BB0_16;
	ld.global.u32 	%r245, [%rd6+80];
	xor.b32  	%r365, %r365, %r245;
	ld.global.u32 	%r246, [%rd6+84];
	xor.b32  	%r364, %r364, %r246;
	ld.global.u32 	%r247, [%rd6+88];
	xor.b32  	%r363, %r363, %r247;
	ld.global.u32 	%r248, [%rd6+92];
	xor.b32  	%r362, %r362, %r248;
	ld.global.u32 	%r249, [%rd6+96];
	xor.b32  	%r361, %r361, %r249;
$L__BB0_16:
	and.b32  	%r251, %r213, 32;
	setp.eq.s32 	%p9, %r251, 0;
	@%p9 bra 	$L__BB0_18;
	ld.global.u32 	%r252, [%rd6+100];
	xor.b32  	%r365, %r365, %r252;
	ld.global.u32 	%r253, [%rd6+104];
	xor.b32  	%r364, %r364, %r253;
	ld.global.u32 	%r254, [%rd6+108];
	xor.b32  	%r363, %r363, %r254;
	ld.global.u32 	%r255, [%rd6+112];
	xor.b32  	%r362, %r362, %r255;
	ld.global.u32 	%r256, [%rd6+116];
	xor.b32  	%r361, %r361, %r256;
$L__BB0_18:
	and.b32  	%r258, %r213, 64;
	setp.eq.s32 	%p10, %r258, 0;
	@%p10 bra 	$L__BB0_20;
	ld.global.u32 	%r259, [%rd6+120];
	xor.b32  	%r365, %r365, %r259;
	ld.global.u32 	%r260, [%rd6+124];
	xor.b32  	%r364, %r364, %r260;
	ld.global.u32 	%r261, [%rd6+128];
	xor.b32  	%r363, %r363, %r261;
	ld.global.u32 	%r262, [%rd6+132];
	xor.b32  	%r362, %r362, %r262;
	ld.global.u32 	%r263, [%rd6+136];
	xor.b32  	%r361, %r361, %r263;
$L__BB0_20:
	and.b32  	%r265, %r213, 128;
	setp.eq.s32 	%p11, %r265, 0;
	@%p11 bra 	$L__BB0_22;
	ld.global.u32 	%r266, [%rd6+140];
	xor.b32  	%r365, %r365, %r266;
	ld.global.u32 	%r267, [%rd6+144];
	xor.b32  	%r364, %r364, %r267;
	ld.global.u32 	%r268, [%rd6+148];
	xor.b32  	%r363, %r363, %r268;
	ld.global.u32 	%r269, [%rd6+152];
	xor.b32  	%r362, %r362, %r269;
	ld.global.u32 	%r270, [%rd6+156];
	xor.b32  	%r361, %r361, %r270;
$L__BB0_22:
	and.b32  	%r272, %r213, 256;
	setp.eq.s32 	%p12, %r272, 0;
	@%p12 bra 	$L__BB0_24;
	ld.global.u32 	%r273, [%rd6+160];
	xor.b32  	%r365, %r365, %r273;
	ld.global.u32 	%r274, [%rd6+164];
	xor.b32  	%r364, %r364, %r274;
	ld.global.u32 	%r275, [%rd6+168];
	xor.b32  	%r363, %r363, %r275;
	ld.global.u32 	%r276, [%rd6+172];
	xor.b32  	%r362, %r362, %r276;
	ld.global.u32 	%r277, [%rd6+176];
	xor.b32  	%r361, %r361, %r277;
$L__BB0_24:
	and.b32  	%r279, %r213, 512;
	setp.eq.s32 	%p13, %r279, 0;
	@%p13 bra 	$L__BB0_26;
	ld.global.u32 	%r280, [%rd6+180];
	xor.b32  	%r365, %r365, %r280;
	ld.global.u32 	%r281, [%rd6+184];
	xor.b32  	%r364, %r364, %r281;
	ld.global.u32 	%r282, [%rd6+188];
	xor.b32  	%r363, %r363, %r282;
	ld.global.u32 	%r283, [%rd6+192];
	xor.b32  	%r362, %r362, %r283;
	ld.global.u32 	%r284, [%rd6+196];
	xor.b32  	%r361, %r361, %r284;
$L__BB0_26:
	and.b32  	%r286, %r213, 1024;
	setp.eq.s32 	%p14, %r286, 0;
	@%p14 bra 	$L__BB0_28;
	ld.global.u32 	%r287, [%rd6+200];
	xor.b32  	%r365, %r365, %r287;
	ld.global.u32 	%r288, [%rd6+204];
	xor.b32  	%r364, %r364, %r288;
	ld.global.u32 	%r289, [%rd6+208];
	xor.b32  	%r363, %r363, %r289;
	ld.global.u32 	%r290, [%rd6+212];
	xor.b32  	%r362, %r362, %r290;
	ld.global.u32 	%r291, [%rd6+216];
	xor.b32  	%r361, %r361, %r291;
$L__BB0_28:
	and.b32  	%r293, %r213, 2048;
	setp.eq.s32 	%p15, %r293, 0;
	@%p15 bra 	$L__BB0_30;
	ld.global.u32 	%r294, [%rd6+220];
	xor.b32  	%r365, %r365, %r294;
	ld.global.u32 	%r295, [%rd6+224];
	xor.b32  	%r364, %r364, %r295;
	ld.global.u32 	%r296, [%rd6+228];
	xor.b32  	%r363, %r363, %r296;
	ld.global.u32 	%r297, [%rd6+232];
	xor.b32  	%r362, %r362, %r297;
	ld.global.u32 	%r298, [%rd6+236];
	xor.b32  	%r361, %r361, %r298;
$L__BB0_30:
	and.b32  	%r300, %r213, 4096;
	setp.eq.s32 	%p16, %r300, 0;
	@%p16 bra 	$L__BB0_32;
	ld.global.u32 	%r301, [%rd6+240];
	xor.b32  	%r365, %r365, %r301;
	ld.global.u32 	%r302, [%rd6+244];
	xor.b32  	%r364, %r364, %r302;
	ld.global.u32 	%r303, [%rd6+248];
	xor.b32  	%r363, %r363, %r303;
	ld.global.u32 	%r304, [%rd6+252];
	xor.b32  	%r362, %r362, %r304;
	ld.global.u32 	%r305, [%rd6+256];
	xor.b32  	%r361, %r361, %r305;
$L__BB0_32:
	and.b32  	%r307, %r213, 8192;
	setp.eq.s32 	%p17, %r307, 0;
	@%p17 bra 	$L__BB0_34;
	ld.global.u32 	%r308, [%rd6+260];
	xor.b32  	%r365, %r365, %r308;
	ld.global.u32 	%r309, [%rd6+264];
	xor.b32  	%r364, %r364, %r309;
	ld.global.u32 	%r310, [%rd6+268];
	xor.b32  	%r363, %r363, %r310;
	ld.global.u32 	%r311, [%rd6+272];
	xor.b32  	%r362, %r362, %r311;
	ld.global.u32 	%r312, [%rd6+276];
	xor.b32  	%r361, %r361, %r312;
$L__BB0_34:
	and.b32  	%r314, %r213, 16384;
	setp.eq.s32 	%p18, %r314, 0;
	@%p18 bra 	$L__BB0_36;
	ld.global.u32 	%r315, [%rd6+280];
	xor.b32  	%r365, %r365, %r315;
	ld.global.u32 	%r316, [%rd6+284];
	xor.b32  	%r364, %r364, %r316;
	ld.global.u32 	%r317, [%rd6+288];
	xor.b32  	%r363, %r363, %r317;
	ld.global.u32 	%r318, [%rd6+292];
	xor.b32  	%r362, %r362, %r318;
	ld.global.u32 	%r319, [%rd6+296];
	xor.b32  	%r361, %r361, %r319;
$L__BB0_36:
	and.b32  	%r321, %r213, 32768;
	setp.eq.s32 	%p19, %r321, 0;
	@%p19 bra 	$L__BB0_38;
	ld.global.u32 	%r322, [%rd6+300];
	xor.b32  	%r365, %r365, %r322;
	ld.global.u32 	%r323, [%rd6+304];
	xor.b32  	%r364, %r364, %r323;
	ld.global.u32 	%r324, [%rd6+308];
	xor.b32  	%r363, %r363, %r324;
	ld.global.u32 	%r325, [%rd6+312];
	xor.b32  	%r362, %r362, %r325;
	ld.global.u32 	%r326, [%rd6+316];
	xor.b32  	%r361, %r361, %r326;
$L__BB0_38:
	add.s32 	%r360, %r360, 16;
	setp.ne.s32 	%p20, %r360, 32;
	@%p20 bra 	$L__BB0_6;
	mad.lo.s32 	%r327, %r354, -31, %r20;
	add.s32 	%r354, %r327, 1;
	setp.ne.s32 	%p21, %r354, 5;
	@%p21 bra 	$L__BB0_5;
	st.global.u32 	[%rd2+4], %r365;
	st.global.u32 	[%rd2+8], %r364;
	st.global.u32 	[%rd2+12], %r363;
	st.global.u32 	[%rd2+16], %r362;
	st.global.u32 	[%rd2+20], %r361;
	add.s32 	%r348, %r348, 1;
	setp.lt.u32 	%p22, %r348, %r11;
	@%p22 bra 	$L__BB0_4;
$L__BB0_41:
	shr.u64 	%rd7, %rd21, 2;
	add.s32 	%r347, %r347, 1;
	setp.gt.u64 	%p23, %rd21, 3;
	mov.u64 	%rd21, %rd7;
	@%p23 bra 	$L__BB0_2;
$L__BB0_42:
	cvta.to.global.u64 	%rd17, %rd8;
	mov.b32 	%r328, 0;
	st.global.v2.u32 	[%rd2+24], {%r328, %r328};
	st.global.u32 	[%rd2+32], %r328;
	mov.b64 	%rd18, 0;
	st.global.u64 	[%rd2+40], %rd18;
	shr.u32 	%r329, %r365, 2;
	xor.b32  	%r330, %r329, %r365;
	st.global.v2.u32 	[%rd2+8], {%r363, %r362};
	shl.b32 	%r331, %r361, 4;
	shl.b32 	%r332, %r330, 1;
	xor.b32  	%r333, %r332, %r331;
	xor.b32  	%r334, %r333, %r330;
	xor.b32  	%r335, %r334, %r361;
	st.global.v2.u32 	[%rd2+16], {%r361, %r335};
	add.s32 	%r336, %r1, -637770787;
	st.global.v2.u32 	[%rd2], {%r336, %r364};
	add.s32 	%r337, %r335, %r336;
	mul.hi.u32 	%r338, %r337, 274877907;
	shr.u32 	%r339, %r338, 7;
	mul.lo.s32 	%r340, %r339, 2000;
	sub.s32 	%r341, %r337, %r340;
	cvt.rn.f32.u32 	%f1, %r341;
	shl.b64 	%rd19, %rd1, 2;
	add.s64 	%rd20, %rd17, %rd19;
	div.rn.f32 	%f2, %f1, 0f44FA0000;
	st.global.f32 	[%rd20], %f2;
	ret;

}


// ===== COMPILED SASS (sm_100) =====

	.target	sm_100

	.elftype	@"ET_EXEC"


//--------------------- .note.nv.tkinfo           --------------------------
	.section	.note.nv.tkinfo,"",@"SHT_NOTE"
	.sectionflags	@"SHF_NOTE_NV_TKINFO"
	.tkinfo
        /*0018*/ 	.word	0x00000002
        /*0030*/ 	.string	""
        /*0030*/ 	.string	"ptxas"
        /*0030*/ 	.string	"Cuda compilation tools, release 13.0, V13.0.88"
        /*0030*/ 	.string	"Build cuda_13.0.r13.0/compiler.36424714_0"
        /*0030*/ 	.string	"-arch sm_100 -m 64 "



//--------------------- .note.nv.cuinfo           --------------------------
	.section	.note.nv.cuinfo,"",@"SHT_NOTE"
	.sectionflags	@"SHF_NOTE_NV_CUINFO"
        /*0018*/ 	.short	0x0002
        /*001a*/ 	.short	0x0064
        /*001c*/ 	.short	0x0082
	.zero		2


//--------------------- .nv.info                  --------------------------
	.section	.nv.info,"",@"SHT_CUDA_INFO"
	.align	4


	//----- nvinfo : EIATTR_REGCOUNT
	.align		4
        /*0000*/ 	.byte	0x04, 0x2f
        /*0002*/ 	.short	(.L_10 - .L_9)
	.align		4
.L_9:
        /*0004*/ 	.word	index@(_Z7randomsjP17curandStateXORWOWPf)
        /*0008*/ 	.word	0x0000001f


	//----- nvinfo : EIATTR_FRAME_SIZE
	.align		4
.L_10:
        /*000c*/ 	.byte	0x04, 0x11
        /*000e*/ 	.short	(.L_12 - .L_11)
	.align		4
.L_11:
        /*0010*/ 	.word	index@($__internal_0_$__cuda_sm3x_div_rn_noftz_f32_slowpath)
        /*0014*/ 	.word	0x00000000


	//----- nvinfo : EIATTR_FRAME_SIZE
	.align		4
.L_12:
        /*0018*/ 	.byte	0x04, 0x11
        /*001a*/ 	.short	(.L_14 - .L_13)
	.align		4
.L_13:
        /*001c*/ 	.word	index@(_Z7randomsjP17curandStateXORWOWPf)
        /*0020*/ 	.word	0x00000000


	//----- nvinfo : EIATTR_MIN_STACK_SIZE
	.align		4
.L_14:
        /*0024*/ 	.byte	0x04, 0x12
        /*0026*/ 	.short	(.L_16 - .L_15)
	.align		4
.L_15:
        /*0028*/ 	.word	index@(_Z7randomsjP17curandStateXORWOWPf)
        /*002c*/ 	.word	0x00000000
.L_16:


//--------------------- .nv.compat                --------------------------
	.section	.nv.compat,"",@"SHT_CUDA_COMPAT_INFO"
	.align	4
        /*0000*/ 	.byte	0x02, 0x09, 0x00, 0x00, 0x02, 0x02, 0x01, 0x00, 0x02, 0x05, 0x05, 0x00, 0x03, 0x07, 0x01, 0x01
        /*0010*/ 	.byte	0x02, 0x03, 0x00, 0x00, 0x02, 0x06, 0x01, 0x00, 0x04, 0x0b, 0x08, 0x00, 0x01, 0x00, 0x00, 0x00
        /*0020*/ 	.byte	0x00, 0x00, 0x00, 0x00


//--------------------- .nv.info._Z7randomsjP17curandStateXORWOWPf --------------------------
	.section	.nv.info._Z7randomsjP17curandStateXORWOWPf,"",@"SHT_CUDA_INFO"
	.sectionflags	@""
	.align	4


	//----- nvinfo : EIATTR_CUDA_API_VERSION
	.align		4
        /*0000*/ 	.byte	0x04, 0x37
        /*0002*/ 	.short	(.L_18 - .L_17)
.L_17:
        /*0004*/ 	.word	0x00000082


	//----- nvinfo : EIATTR_KPARAM_INFO
	.align		4
.L_18:
        /*0008*/ 	.byte	0x04, 0x17
        /*000a*/ 	.short	(.L_20 - .L_19)
.L_19:
        /*000c*/ 	.word	0x00000000
        /*0010*/ 	.short	0x0002
        /*0012*/ 	.short	0x0010
        /*0014*/ 	.byte	0x00, 0xf5, 0x21, 0x00


	//----- nvinfo : EIATTR_KPARAM_INFO
	.align		4
.L_20:
        /*0018*/ 	.byte	0x04, 0x17
        /*001a*/ 	.short	(.L_22 - .L_21)
.L_21:
        /*001c*/ 	.word	0x00000000
        /*0020*/ 	.short	0x0001
        /*0022*/ 	.short	0x0008
        /*0024*/ 	.byte	0x00, 0xf5, 0x21, 0x00


	//----- nvinfo : EIATTR_KPARAM_INFO
	.align		4
.L_22:
        /*0028*/ 	.byte	0x04, 0x17
        /*002a*/ 	.short	(.L_24 - .L_23)
.L_23:
        /*002c*/ 	.word	0x00000000
        /*0030*/ 	.short	0x0000
        /*0032*/ 	.short	0x0000
        /*0034*/ 	.byte	0x00, 0xf0, 0x11, 0x00


	//----- nvinfo : EIATTR_SPARSE_MMA_MASK
	.align		4
.L_24:
        /*0038*/ 	.byte	0x03, 0x50
        /*003a*/ 	.short	0x0000


	//----- nvinfo : EIATTR_MAXREG_COUNT
	.align		4
        /*003c*/ 	.byte	0x03, 0x1b
        /*003e*/ 	.short	0x00ff


	//----- nvinfo : EIATTR_MERCURY_ISA_VERSION
	.align		4
        /*0040*/ 	.byte	0x03, 0x5f
        /*0042*/ 	.short	0x0101


	//----- nvinfo : EIATTR_VRC_CTA_INIT_COUNT
	.align		4
        /*0044*/ 	.byte	0x02, 0x4a
	.zero		1
	.zero		1


	//----- nvinfo : EIATTR_EXIT_INSTR_OFFSETS
	.align		4
        /*0048*/ 	.byte	0x04, 0x1c
        /*004a*/ 	.short	(.L_26 - .L_25)


	//   ....[0]....
.L_25:
        /*004c*/ 	.word	0x00001170


	//----- nvinfo : EIATTR_CRS_STACK_SIZE
	.align		4
.L_26:
        /*0050*/ 	.byte	0x04, 0x1e
        /*0052*/ 	.short	(.L_28 - .L_27)
.L_27:
        /*0054*/ 	.word	0x00000000


	//----- nvinfo : EIATTR_CBANK_PARAM_SIZE
	.align		4
.L_28:
        /*0058*/ 	.byte	0x03, 0x19
        /*005a*/ 	.short	0x0018


	//----- nvinfo : EIATTR_PARAM_CBANK
	.align		4
        /*005c*/ 	.byte	0x04, 0x0a
        /*005e*/ 	.short	(.L_30 - .L_29)
	.align		4
.L_29:
        /*0060*/ 	.word	index@(.nv.constant0._Z7randomsjP17curandStateXORWOWPf)
        /*0064*/ 	.short	0x0380
        /*0066*/ 	.short	0x0018


	//----- nvinfo : EIATTR_SW_WAR
	.align		4
.L_30:
        /*0068*/ 	.byte	0x04, 0x36
        /*006a*/ 	.short	(.L_32 - .L_31)
.L_31:
        /*006c*/ 	.word	0x00000008
.L_32:


//--------------------- .nv.callgraph             --------------------------
	.section	.nv.callgraph,"",@"SHT_CUDA_CALLGRAPH"
	.align	4
	.sectionentsize	8
	.align		4
        /*0000*/ 	.word	0x00000000
	.align		4
        /*0004*/ 	.word	0xffffffff
	.align		4
        /*0008*/ 	.word	0x00000000
	.align		4
        /*000c*/ 	.word	0xfffffffe
	.align		4
        /*0010*/ 	.word	0x00000000
	.align		4
        /*0014*/ 	.word	0xfffffffd
	.align		4
        /*0018*/ 	.word	0x00000000
	.align		4
        /*001c*/ 	.word	0xfffffffc


//--------------------- .nv.constant4             --------------------------
	.section	.nv.constant4,"a",@progbits
	.align	8
	.align		8
.nv.constant4:
        /*0000*/ 	.dword	precalc_xorwow_matrix
	.align		8
        /*0008*/ 	.dword	precalc_xorwow_offset_matrix
	.align		8
        /*0010*/ 	.dword	mrg32k3aM1
	.align		8
        /*0018*/ 	.dword	mrg32k3aM2
	.align		8
        /*0020*/ 	.dword	mrg32k3aM1SubSeq
	.align		8
        /*0028*/ 	.dword	mrg32k3aM2SubSeq
	.align		8
        /*0030*/ 	.dword	mrg32k3aM1Seq
	.align		8
        /*0038*/ 	.dword	mrg32k3aM2Seq


//--------------------- .nv.constant3             --------------------------
	.section	.nv.constant3,"a",@progbits
	.align	8
.nv.constant3:
	.type		__cr_lgamma_table,@object
	.size		__cr_lgamma_table,(.L_8 - __cr_lgamma_table)
__cr_lgamma_table:
        /*0000*/ 	.byte	0x00, 0x00, 0x00, 0x00, 0x00, 0x00, 0x00, 0x00, 0x00, 0x00, 0x00, 0x00, 0x00, 0x00, 0x00, 0x00
        /*0010*/ 	.byte	0xef, 0x39, 0xfa, 0xfe, 0x42, 0x2e, 0xe6, 0x3f, 0x02, 0x20, 0x2a, 0xfa, 0x0b, 0xab, 0xfc, 0x3f
        /*0020*/ 	.byte	0xf9, 0x2c, 0x92, 0x7c, 0xa7, 0x6c, 0x09, 0x40, 0xc9, 0x79, 0x44, 0x3c, 0x64, 0x26, 0x13, 0x40
        /*0030*/ 	.byte	0xca, 0x01, 0xcf, 0x3a, 0x27, 0x51, 0x1a, 0x40, 0x30, 0xcc, 0x2d, 0xf3, 0xe1, 0x0c, 0x21, 0x40
        /*0040*/ 	.byte	0x0d, 0xb7, 0xfc, 0x82, 0x8e, 0x35, 0x25, 0x40
.L_8:


//--------------------- .text._Z7randomsjP17curandStateXORWOWPf --------------------------
	.section	.text._Z7randomsjP17curandStateXORWOWPf,"ax",@progbits
	.align	128
        .global         _Z7randomsjP17curandStateXORWOWPf
        .type           _Z7randomsjP17curandStateXORWOWPf,@function
        .size           _Z7randomsjP17curandStateXORWOWPf,(.L_x_16 - _Z7randomsjP17curandStateXORWOWPf)
        .other          _Z7randomsjP17curandStateXORWOWPf,@"STO_CUDA_ENTRY STV_DEFAULT"
_Z7randomsjP17curandStateXORWOWPf:
.text._Z7randomsjP17curandStateXORWOWPf:
[----:B------:R-:W-:Y:S08]  /*0000*/  LDC R1, c[0x0][0x37c] ;  /* 0x0000df00ff017b82 */ /* 0x000ff00000000800 */
[----:B------:R-:W0:Y:S01]  /*0010*/  LDC R0, c[0x0][0x380] ;  /* 0x0000e000ff007b82 */ /* 0x000e220000000800 */
[----:B------:R-:W1:Y:S01]  /*0020*/  S2R R12, SR_CTAID.X ;  /* 0x00000000000c7919 */ /* 0x000e620000002500 */
[----:B------:R-:W2:Y:S01]  /*0030*/  LDCU.64 UR6, c[0x0][0x358] ;  /* 0x00006b00ff0677ac */ /* 0x000ea20008000a00 */
[----:B------:R-:W-:-:S02]  /*0040*/  IMAD.MOV.U32 R15, RZ, RZ, -0x75bd8fc ;  /* 0xf8a42704ff0f7424 */ /* 0x000fc400078e00ff */
[----:B------:R-:W-:Y:S02]  /*0050*/  IMAD.MOV.U32 R10, RZ, RZ, -0x23270784 ;  /* 0xdcd8f87cff0a7424 */ /* 0x000fe400078e00ff */
[----:B------:R-:W-:Y:S01]  /*0060*/  IMAD.MOV.U32 R3, RZ, RZ, -0x75bd8fc ;  /* 0xf8a42704ff037424 */ /* 0x000fe200078e00ff */
[----:B------:R-:W1:Y:S01]  /*0070*/  LDC.64 R8, c[0x0][0x388] ;  /* 0x0000e200ff087b82 */ /* 0x000e620000000a00 */
[----:B------:R-:W-:Y:S01]  /*0080*/  IMAD.MOV.U32 R6, RZ, RZ, -0x23270784 ;  /* 0xdcd8f87cff067424 */ /* 0x000fe200078e00ff */
[----:B0-----:R-:W-:-:S05]  /*0090*/  LOP3.LUT R0, R0, 0xaad26b49, RZ, 0x3c, !PT ;  /* 0xaad26b4900007812 */ /* 0x001fca00078e3cff */
[----:B------:R-:W-:-:S04]  /*00a0*/  IMAD R0, R0, 0x4182bed5, RZ ;  /* 0x4182bed500007824 */ /* 0x000fc800078e02ff */
[C---:B------:R-:W-:Y:S01]  /*00b0*/  VIADD R7, R0.reuse, 0x583f19 ;  /* 0x00583f1900077836 */ /* 0x040fe20000000000 */
[----:B------:R-:W-:Y:S01]  /*00c0*/  LOP3.LUT R2, R0, 0x159a55e5, RZ, 0x3c, !PT ;  /* 0x159a55e500027812 */ /* 0x000fe200078e3cff */
[C---:B-1----:R-:W-:Y:S01]  /*00d0*/  IMAD.WIDE.U32 R8, R12.reuse, 0x30, R8 ;  /* 0x000000300c087825 */ /* 0x042fe200078e0008 */
[----:B------:R-:W-:-:S03]  /*00e0*/  ISETP.NE.AND P0, PT, R12, RZ, PT ;  /* 0x000000ff0c00720c */ /* 0x000fc60003f05270 */
[C---:B------:R-:W-:Y:S02]  /*00f0*/  VIADD R4, R0.reuse, 0xd9f6dc18 ;  /* 0xd9f6dc1800047836 */ /* 0x040fe40000000000 */
[----:B------:R-:W-:Y:S02]  /*0100*/  VIADD R5, R0, 0x75bcd15 ;  /* 0x075bcd1500057836 */ /* 0x000fe40000000000 */
[----:B------:R-:W-:Y:S02]  /*0110*/  IMAD.MOV.U32 R14, RZ, RZ, R2 ;  /* 0x000000ffff0e7224 */ /* 0x000fe400078e0002 */
[----:B------:R-:W-:Y:S01]  /*0120*/  IMAD.MOV.U32 R11, RZ, RZ, R7 ;  /* 0x000000ffff0b7224 */ /* 0x000fe200078e0007 */
[----:B--2---:R0:W-:Y:S04]  /*0130*/  STG.E.64 desc[UR6][R8.64], R4 ;  /* 0x0000000408007986 */ /* 0x0041e8000c101b06 */
[----:B------:R0:W-:Y:S04]  /*0140*/  STG.E.64 desc[UR6][R8.64+0x8], R14 ;  /* 0x0000080e08007986 */ /* 0x0001e8000c101b06 */
[----:B------:R0:W-:Y:S01]  /*0150*/  STG.E.64 desc[UR6][R8.64+0x10], R10 ;  /* 0x0000100a08007986 */ /* 0x0001e2000c101b06 */
[----:B------:R-:W-:Y:S05]  /*0160*/  @!P0 BRA `(.L_x_0) ;  /* 0x0000000c00548947 */ /* 0x000fea0003800000 */
[----:B------:R-:W-:Y:S02]  /*0170*/  IMAD.MOV.U32 R0, RZ, RZ, RZ ;  /* 0x000000ffff007224 */ /* 0x000fe400078e00ff */
[----:B0-----:R-:W-:Y:S02]  /*0180*/  IMAD.MOV.U32 R4, RZ, RZ, R12 ;  /* 0x000000ffff047224 */ /* 0x001fe400078e000c */
[----:B------:R-:W-:Y:S02]  /*0190*/  IMAD.MOV.U32 R13, RZ, RZ, RZ ;  /* 0x000000ffff0d7224 */ /* 0x000fe400078e00ff */
[----:B------:R-:W-:Y:S02]  /*01a0*/  IMAD.MOV.U32 R3, RZ, RZ, -0x75bd8fc ;  /* 0xf8a42704ff037424 */ /* 0x000fe400078e00ff */
[----:B------:R-:W-:-:S07]  /*01b0*/  IMAD.MOV.U32 R6, RZ, RZ, -0x23270784 ;  /* 0xdcd8f87cff067424 */ /* 0x000fce00078e00ff */
.L_x_5:
[----:B------:R-:W-:-:S04]  /*01c0*/  LOP3.LUT R8, R4, 0x3, RZ, 0xc0, !PT ;  /* 0x0000000304087812 */ /* 0x000fc800078ec0ff */
[----:B------:R-:W-:-:S04]  /*01d0*/  ISETP.NE.U32.AND P0, PT, R8, RZ, PT ;  /* 0x000000ff0800720c */ /* 0x000fc80003f05070 */
[----:B------:R-:W-:-:S13]  /*01e0*/  ISETP.NE.AND.EX P0, PT, RZ, RZ, PT, P0 ;  /* 0x000000ffff00720c */ /* 0x000fda0003f05300 */
[----:B0-----:R-:W-:Y:S05]  /*01f0*/  @!P0 BRA `(.L_x_1) ;  /* 0x0000000c00188947 */ /* 0x001fea0003800000 */
[----:B------:R-:W0:Y:S01]  /*0200*/  LDC.64 R8, c[0x4][RZ] ;  /* 0x01000000ff087b82 */ /* 0x000e220000000a00 */
[----:B------:R-:W-:Y:S01]  /*0210*/  UMOV UR4, URZ ;  /* 0x000000ff00047c82 */ /* 0x000fe20008000000 */
[----:B0-----:R-:W-:-:S07]  /*0220*/  IMAD.WIDE.U32 R8, R0, 0xc80, R8 ;  /* 0x00000c8000087825 */ /* 0x001fce00078e0008 */
.L_x_4:
[----:B------:R-:W-:Y:S01]  /*0230*/  IMAD.MOV.U32 R14, RZ, RZ, RZ ;  /* 0x000000ffff0e7224 */ /* 0x000fe200078e00ff */
[----:B0-----:R-:W-:Y:S02]  /*0240*/  CS2R R6, SRZ ;  /* 0x0000000000067805 */ /* 0x001fe4000001ff00 */
[----:B------:R-:W-:Y:S01]  /*0250*/  CS2R R2, SRZ ;  /* 0x0000000000027805 */ /* 0x000fe2000001ff00 */
[----:B------:R-:W-:-:S07]  /*0260*/  IMAD.MOV.U32 R5, RZ, RZ, RZ ;  /* 0x000000ffff057224 */ /* 0x000fce00078e00ff */
.L_x_3:
[----:B------:R-:W0:Y:S02]  /*0270*/  LDC.64 R10, c[0x0][0x388] ;  /* 0x0000e200ff0a7b82 */ /* 0x000e240000000a00 */
[----:B0-----:R-:W-:-:S04]  /*0280*/  IMAD.WIDE.U32 R10, R12, 0x30, R10 ;  /* 0x000000300c0a7825 */ /* 0x001fc800078e000a */
[----:B------:R-:W-:-:S05]  /*0290*/  IMAD.WIDE.U32 R10, R14, 0x4, R10 ;  /* 0x000000040e0a7825 */ /* 0x000fca00078e000a */
[----:B------:R0:W5:Y:S01]  /*02a0*/  LDG.E R15, desc[UR6][R10.64+0x4] ;  /* 0x000004060a0f7981 */ /* 0x000162000c1e1900 */
[----:B------:R-:W-:-:S07]  /*02b0*/  IMAD.MOV.U32 R16, RZ, RZ, RZ ;  /* 0x000000ffff107224 */ /* 0x000fce00078e00ff */
.L_x_2:
[----:B-----5:R-:W-:Y:S01]  /*02c0*/  SHF.R.U32.HI R23, RZ, R16, R15 ;  /* 0x00000010ff177219 */ /* 0x020fe2000001160f */
[----:B0-----:R-:W-:-:S03]  /*02d0*/  IMAD.SHL.U32 R11, R14, 0x20, RZ ;  /* 0x000000200e0b7824 */ /* 0x001fc600078e00ff */
[----:B------:R-:W-:Y:S01]  /*02e0*/  LOP3.LUT R17, R23, 0x1, RZ, 0xc0, !PT ;  /* 0x0000000117117812 */ /* 0x000fe200078ec0ff */
[----:B------:R-:W-:-:S03]  /*02f0*/  IMAD.IADD R10, R11, 0x1, R16 ;  /* 0x000000010b0a7824 */ /* 0x000fc600078e0210 */
[----:B------:R-:W-:Y:S01]  /*0300*/  ISETP.NE.U32.AND P0, PT, R17, 0x1, PT ;  /* 0x000000011100780c */ /* 0x000fe20003f05070 */
[----:B------:R-:W-:-:S03]  /*0310*/  IMAD R11, R10, 0x5, RZ ;  /* 0x000000050a0b7824 */ /* 0x000fc600078e02ff */
[----:B------:R-:W-:Y:S01]  /*0320*/  R2P PR, R23, 0x7e ;  /* 0x0000007e17007804 */ /* 0x000fe20000000000 */
[----:B------:R-:W-:-:S08]  /*0330*/  IMAD.WIDE.U32 R10, R11, 0x4, R8 ;  /* 0x000000040b0a7825 */ /* 0x000fd000078e0008 */
[----:B------:R-:W2:Y:S04]  /*0340*/  @!P0 LDG.E R18, desc[UR6][R10.64+0x10] ;  /* 0x000010060a128981 */ /* 0x000ea8000c1e1900 */
[----:B------:R-:W3:Y:S04]  /*0350*/  @P1 LDG.E R20, desc[UR6][R10.64+0x24] ;  /* 0x000024060a141981 */ /* 0x000ee8000c1e1900 */
[----:B------:R-:W4:Y:S04]  /*0360*/  @P2 LDG.E R22, desc[UR6][R10.64+0x38] ;  /* 0x000038060a162981 */ /* 0x000f28000c1e1900 */
[----:B------:R-:W4:Y:S04]  /*0370*/  @P3 LDG.E R24, desc[UR6][R10.64+0x4c] ;  /* 0x00004c060a183981 */ /* 0x000f28000c1e1900 */
[----:B------:R-:W4:Y:S04]  /*0380*/  @P4 LDG.E R26, desc[UR6][R10.64+0x60] ;  /* 0x000060060a1a4981 */ /* 0x000f28000c1e1900 */
[----:B------:R-:W4:Y:S04]  /*0390*/  @!P0 LDG.E R17, desc[UR6][R10.64+0x4] ;  /* 0x000004060a118981 */ /* 0x000f28000c1e1900 */
[----:B------:R-:W4:Y:S04]  /*03a0*/  @!P0 LDG.E R19, desc[UR6][R10.64+0xc] ;  /* 0x00000c060a138981 */ /* 0x000f28000c1e1900 */
[----:B------:R-:W4:Y:S04]  /*03b0*/  @P1 LDG.E R21, desc[UR6][R10.64+0x18] ;  /* 0x000018060a151981 */ /* 0x000f28000c1e1900 */
[----:B------:R-:W4:Y:S04]  /*03c0*/  @P3 LDG.E R25, desc[UR6][R10.64+0x40] ;  /* 0x000040060a193981 */ /* 0x000f28000c1e1900 */
[----:B------:R-:W4:Y:S04]  /*03d0*/  @P5 LDG.E R27, desc[UR6][R10.64+0x70] ;  /* 0x000070060a1b5981 */ /* 0x000f28000c1e1900 */
[----:B------:R-:W4:Y:S01]  /*03e0*/  @P6 LDG.E R28, desc[UR6][R10.64+0x88] ;  /* 0x000088060a1c6981 */ /* 0x000f22000c1e1900 */
[----:B--2---:R-:W-:-:S03]  /*03f0*/  @!P0 LOP3.LUT R7, R7, R18, RZ, 0x3c, !PT ;  /* 0x0000001207078212 */ /* 0x004fc600078e3cff */
[----:B------:R-:W2:Y:S01]  /*0400*/  @!P0 LDG.E R18, desc[UR6][R10.64] ;  /* 0x000000060a128981 */ /* 0x000ea2000c1e1900 */
[----:B---3--:R-:W-:-:S03]  /*0410*/  @P1 LOP3.LUT R7, R7, R20, RZ, 0x3c, !PT ;  /* 0x0000001407071212 */ /* 0x008fc600078e3cff */
[----:B------:R-:W3:Y:S01]  /*0420*/  @!P0 LDG.E R20, desc[UR6][R10.64+0x8] ;  /* 0x000008060a148981 */ /* 0x000ee2000c1e1900 */
[----:B----4-:R-:W-:-:S03]  /*0430*/  @P2 LOP3.LUT R7, R7, R22, RZ, 0x3c, !PT ;  /* 0x0000001607072212 */ /* 0x010fc600078e3cff */
[----:B------:R-:W4:Y:S01]  /*0440*/  @P1 LDG.E R22, desc[UR6][R10.64+0x14] ;  /* 0x000014060a161981 */ /* 0x000f22000c1e1900 */
[----:B------:R-:W-:-:S03]  /*0450*/  @P3 LOP3.LUT R7, R7, R24, RZ, 0x3c, !PT ;  /* 0x0000001807073212 */ /* 0x000fc600078e3cff */
[----:B------:R-:W4:Y:S01]  /*0460*/  @P5 LDG.E R24, desc[UR6][R10.64+0x74] ;  /* 0x000074060a185981 */ /* 0x000f22000c1e1900 */
[----:B------:R-:W-:-:S03]  /*0470*/  @P4 LOP3.LUT R7, R7, R26, RZ, 0x3c, !PT ;  /* 0x0000001a07074212 */ /* 0x000fc600078e3cff */
[----:B------:R-:W4:Y:S01]  /*0480*/  @P3 LDG.E R26, desc[UR6][R10.64+0x44] ;  /* 0x000044060a1a3981 */ /* 0x000f22000c1e1900 */
[----:B------:R-:W-:-:S03]  /*0490*/  @!P0 LOP3.LUT R2, R2, R17, RZ, 0x3c, !PT ;  /* 0x0000001102028212 */ /* 0x000fc600078e3cff */
[----:B------:R-:W4:Y:S01]  /*04a0*/  @P1 LDG.E R17, desc[UR6][R10.64+0x20] ;  /* 0x000020060a111981 */ /* 0x000f22000c1e1900 */
[----:B------:R-:W-:-:S03]  /*04b0*/  @!P0 LOP3.LUT R6, R6, R19, RZ, 0x3c, !PT ;  /* 0x0000001306068212 */ /* 0x000fc600078e3cff */
[----:B------:R-:W4:Y:S01]  /*04c0*/  @P2 LDG.E R19, desc[UR6][R10.64+0x2c] ;  /* 0x00002c060a132981 */ /* 0x000f22000c1e1900 */
[----:B------:R-:W-:-:S03]  /*04d0*/  @P1 LOP3.LUT R2, R2, R21, RZ, 0x3c, !PT ;  /* 0x0000001502021212 */ /* 0x000fc600078e3cff */
[----:B------:R-:W4:Y:S01]  /*04e0*/  @P2 LDG.E R21, desc[UR6][R10.64+0x34] ;  /* 0x000034060a152981 */ /* 0x000f22000c1e1900 */
[----:B--2---:R-:W-:-:S03]  /*04f0*/  @!P0 LOP3.LUT R5, R5, R18, RZ, 0x3c, !PT ;  /* 0x0000001205058212 */ /* 0x004fc600078e3cff */
[----:B------:R-:W2:Y:S01]  /*0500*/  @P1 LDG.E R18, desc[UR6][R10.64+0x1c] ;  /* 0x00001c060a121981 */ /* 0x000ea2000c1e1900 */
[----:B---3--:R-:W-:-:S03]  /*0510*/  @!P0 LOP3.LUT R3, R3, R20, RZ, 0x3c, !PT ;  /* 0x0000001403038212 */ /* 0x008fc600078e3cff */
[----:B------:R-:W3:Y:S01]  /*0520*/  @P2 LDG.E R20, desc[UR6][R10.64+0x28] ;  /* 0x000028060a142981 */ /* 0x000ee2000c1e1900 */
[----:B----4-:R-:W-:-:S03]  /*0530*/  @P1 LOP3.LUT R5, R5, R22, RZ, 0x3c, !PT ;  /* 0x0000001605051212 */ /* 0x010fc600078e3cff */
[----:B------:R-:W4:Y:S01]  /*0540*/  @P2 LDG.E R22, desc[UR6][R10.64+0x30] ;  /* 0x000030060a162981 */ /* 0x000f22000c1e1900 */
[----:B------:R-:W-:-:S03]  /*0550*/  @P5 LOP3.LUT R7, R7, R24, RZ, 0x3c, !PT ;  /* 0x0000001807075212 */ /* 0x000fc600078e3cff */
[----:B------:R-:W4:Y:S01]  /*0560*/  @P3 LDG.E R24, desc[UR6][R10.64+0x3c] ;  /* 0x00003c060a183981 */ /* 0x000f22000c1e1900 */
[----:B------:R-:W-:-:S03]  /*0570*/  @P1 LOP3.LUT R6, R6, R17, RZ, 0x3c, !PT ;  /* 0x0000001106061212 */ /* 0x000fc600078e3cff */
[----:B------:R-:W4:Y:S01]  /*0580*/  @P3 LDG.E R17, desc[UR6][R10.64+0x48] ;  /* 0x000048060a113981 */ /* 0x000f22000c1e1900 */
[----:B------:R-:W-:-:S03]  /*0590*/  @P2 LOP3.LUT R2, R2, R19, RZ, 0x3c, !PT ;  /* 0x0000001302022212 */ /* 0x000fc600078e3cff */
[----:B------:R-:W4:Y:S01]  /*05a0*/  @P4 LDG.E R19, desc[UR6][R10.64+0x54] ;  /* 0x000054060a134981 */ /* 0x000f22000c1e1900 */
[----:B------:R-:W-:Y:S02]  /*05b0*/  @P2 LOP3.LUT R6, R6, R21, RZ, 0x3c, !PT ;  /* 0x0000001506062212 */ /* 0x000fe400078e3cff */
[----:B------:R-:W-:Y:S01]  /*05c0*/  @P3 LOP3.LUT R2, R2, R25, RZ, 0x3c, !PT ;  /* 0x0000001902023212 */ /* 0x000fe200078e3cff */
[----:B------:R-:W4:Y:S04]  /*05d0*/  @P4 LDG.E R21, desc[UR6][R10.64+0x5c] ;  /* 0x00005c060a154981 */ /* 0x000f28000c1e1900 */
[----:B------:R-:W4:Y:S01]  /*05e0*/  @P5 LDG.E R25, desc[UR6][R10.64+0x68] ;  /* 0x000068060a195981 */ /* 0x000f22000c1e1900 */
[----:B--2---:R-:W-:-:S03]  /*05f0*/  @P1 LOP3.LUT R3, R3, R18, RZ, 0x3c, !PT ;  /* 0x0000001203031212 */ /* 0x004fc600078e3cff */
[----:B------:R-:W2:Y:S01]  /*0600*/  @P4 LDG.E R18, desc[UR6][R10.64+0x50] ;  /* 0x000050060a124981 */ /* 0x000ea2000c1e1900 */
[----:B---3--:R-:W-:-:S03]  /*0610*/  @P2 LOP3.LUT R5, R5, R20, RZ, 0x3c, !PT ;  /* 0x0000001405052212 */ /* 0x008fc600078e3cff */
[----:B------:R-:W3:Y:S01]  /*0620*/  @P4 LDG.E R20, desc[UR6][R10.64+0x58] ;  /* 0x000058060a144981 */ /* 0x000ee2000c1e1900 */
[----:B----4-:R-:W-:-:S03]  /*0630*/  @P2 LOP3.LUT R3, R3, R22, RZ, 0x3c, !PT ;  /* 0x0000001603032212 */ /* 0x010fc600078e3cff */
[----:B------:R-:W4:Y:S01]  /*0640*/  @P5 LDG.E R22, desc[UR6][R10.64+0x64] ;  /* 0x000064060a165981 */ /* 0x000f22000c1e1900 */
[----:B------:R-:W-:-:S03]  /*0650*/  @P3 LOP3.LUT R5, R5, R24, RZ, 0x3c, !PT ;  /* 0x0000001805053212 */ /* 0x000fc600078e3cff */
[----:B------:R-:W4:Y:S01]  /*0660*/  @P5 LDG.E R24, desc[UR6][R10.64+0x6c] ;  /* 0x00006c060a185981 */ /* 0x000f22000c1e1900 */
[----:B------:R-:W-:Y:S02]  /*0670*/  LOP3.LUT P0, RZ, R23, 0x80, RZ, 0xc0, !PT ;  /* 0x0000008017ff7812 */ /* 0x000fe4000780c0ff */
[----:B------:R-:W-:Y:S02]  /*0680*/  @P3 LOP3.LUT R3, R3, R26, RZ, 0x3c, !PT ;  /* 0x0000001a03033212 */ /* 0x000fe400078e3cff */
[----:B------:R-:W-:Y:S02]  /*0690*/  @P3 LOP3.LUT R6, R6, R17, RZ, 0x3c, !PT ;  /* 0x0000001106063212 */ /* 0x000fe400078e3cff */
[----:B------:R-:W4:Y:S01]  /*06a0*/  @P6 LDG.E R17, desc[UR6][R10.64+0x7c] ;  /* 0x00007c060a116981 */ /* 0x000f22000c1e1900 */
[----:B------:R-:W-:-:S03]  /*06b0*/  @P4 LOP3.LUT R2, R2, R19, RZ, 0x3c, !PT ;  /* 0x0000001302024212 */ /* 0x000fc600078e3cff */
[----:B------:R-:W4:Y:S01]  /*06c0*/  @P6 LDG.E R19, desc[UR6][R10.64+0x84] ;  /* 0x000084060a136981 */ /* 0x000f22000c1e1900 */
[----:B------:R-:W-:-:S03]  /*06d0*/  @P4 LOP3.LUT R6, R6, R21, RZ, 0x3c, !PT ;  /* 0x0000001506064212 */ /* 0x000fc600078e3cff */
[----:B------:R-:W4:Y:S01]  /*06e0*/  @P0 LDG.E R26, desc[UR6][R10.64+0x9c] ;  /* 0x00009c060a1a0981 */ /* 0x000f22000c1e1900 */
[----:B------:R-:W-:-:S03]  /*06f0*/  @P5 LOP3.LUT R2, R2, R25, RZ, 0x3c, !PT ;  /* 0x0000001902025212 */ /* 0x000fc600078e3cff */
        /* <DEDUP_REMOVED lines=10> */
[----:B------:R-:W-:Y:S02]  /*07a0*/  @P5 LOP3.LUT R6, R6, R27, RZ, 0x3c, !PT ;  /* 0x0000001b06065212 */ /* 0x000fe400078e3cff */
[----:B------:R-:W-:Y:S02]  /*07b0*/  @P6 LOP3.LUT R7, R7, R28, RZ, 0x3c, !PT ;  /* 0x0000001c07076212 */ /* 0x000fe400078e3cff */
[----:B------:R-:W-:Y:S02]  /*07c0*/  @P6 LOP3.LUT R2, R2, R17, RZ, 0x3c, !PT ;  /* 0x0000001102026212 */ /* 0x000fe400078e3cff */
[----:B------:R-:W-:Y:S02]  /*07d0*/  @P6 LOP3.LUT R6, R6, R19, RZ, 0x3c, !PT ;  /* 0x0000001306066212 */ /* 0x000fe400078e3cff */
[----:B------:R-:W-:Y:S02]  /*07e0*/  @P0 LOP3.LUT R7, R7, R26, RZ, 0x3c, !PT ;  /* 0x0000001a07070212 */ /* 0x000fe400078e3cff */
[----:B------:R-:W-:-:S02]  /*07f0*/  @P0 LOP3.LUT R2, R2, R21, RZ, 0x3c, !PT ;  /* 0x0000001502020212 */ /* 0x000fc400078e3cff */
[----:B------:R-:W-:Y:S02]  /*0800*/  @P0 LOP3.LUT R6, R6, R25, RZ, 0x3c, !PT ;  /* 0x0000001906060212 */ /* 0x000fe400078e3cff */
[----:B--2---:R-:W-:Y:S02]  /*0810*/  @P6 LOP3.LUT R5, R5, R18, RZ, 0x3c, !PT ;  /* 0x0000001205056212 */ /* 0x004fe400078e3cff */
[----:B---3--:R-:W-:Y:S02]  /*0820*/  @P6 LOP3.LUT R3, R3, R20, RZ, 0x3c, !PT ;  /* 0x0000001403036212 */ /* 0x008fe400078e3cff */
[----:B----4-:R-:W-:Y:S02]  /*0830*/  @P0 LOP3.LUT R5, R5, R22, RZ, 0x3c, !PT ;  /* 0x0000001605050212 */ /* 0x010fe400078e3cff */
[----:B------:R-:W-:Y:S02]  /*0840*/  @P0 LOP3.LUT R3, R3, R24, RZ, 0x3c, !PT ;  /* 0x0000001803030212 */ /* 0x000fe400078e3cff */
[----:B------:R-:W-:-:S13]  /*0850*/  R2P PR, R23.B1, 0x7f ;  /* 0x0000007f17007804 */ /* 0x000fda0000001000 */
[----:B------:R-:W2:Y:S04]  /*0860*/  @P0 LDG.E R18, desc[UR6][R10.64+0xa0] ;  /* 0x0000a0060a120981 */ /* 0x000ea8000c1e1900 */
[----:B------:R-:W3:Y:S04]  /*0870*/  @P0 LDG.E R19, desc[UR6][R10.64+0xa4] ;  /* 0x0000a4060a130981 */ /* 0x000ee8000c1e1900 */
[----:B------:R-:W4:Y:S04]  /*0880*/  @P0 LDG.E R20, desc[UR6][R10.64+0xa8] ;  /* 0x0000a8060a140981 */ /* 0x000f28000c1e1900 */
[----:B------:R-:W4:Y:S04]  /*0890*/  @P0 LDG.E R21, desc[UR6][R10.64+0xac] ;  /* 0x0000ac060a150981 */ /* 0x000f28000c1e1900 */
[----:B------:R-:W4:Y:S04]  /*08a0*/  @P0 LDG.E R22, desc[UR6][R10.64+0xb0] ;  /* 0x0000b0060a160981 */ /* 0x000f28000c1e1900 */
[----:B------:R-:W4:Y:S04]  /*08b0*/  @P1 LDG.E R24, desc[UR6][R10.64+0xb4] ;  /* 0x0000b4060a181981 */ /* 0x000f28000c1e1900 */
[----:B------:R-:W4:Y:S04]  /*08c0*/  @P1 LDG.E R26, desc[UR6][R10.64+0xbc] ;  /* 0x0000bc060a1a1981 */ /* 0x000f28000c1e1900 */
[----:B------:R-:W4:Y:S04]  /*08d0*/  @P1 LDG.E R17, desc[UR6][R10.64+0xc0] ;  /* 0x0000c0060a111981 */ /* 0x000f28000c1e1900 */
        /* <DEDUP_REMOVED lines=14> */
[----:B------:R-:W-:Y:S02]  /*09c0*/  LOP3.LUT P0, RZ, R23, 0x8000, RZ, 0xc0, !PT ;  /* 0x0000800017ff7812 */ /* 0x000fe4000780c0ff */
[----:B------:R-:W-:Y:S01]  /*09d0*/  @P1 LOP3.LUT R3, R3, R26, RZ, 0x3c, !PT ;  /* 0x0000001a03031212 */ /* 0x000fe200078e3cff */
[----:B------:R-:W4:Y:S01]  /*09e0*/  @P3 LDG.E R23, desc[UR6][R10.64+0xe0] ;  /* 0x0000e0060a173981 */ /* 0x000f22000c1e1900 */
[----:B------:R-:W-:-:S03]  /*09f0*/  @P1 LOP3.LUT R6, R6, R17, RZ, 0x3c, !PT ;  /* 0x0000001106061212 */ /* 0x000fc600078e3cff */
[----:B------:R-:W4:Y:S04]  /*0a00*/  @P3 LDG.E R26, desc[UR6][R10.64+0xdc] ;  /* 0x0000dc060a1a3981 */ /* 0x000f28000c1e1900 */
[----:B------:R-:W4:Y:S01]  /*0a10*/  @P3 LDG.E R17, desc[UR6][R10.64+0xe8] ;  /* 0x0000e8060a113981 */ /* 0x000f22000c1e1900 */
[----:B------:R-:W-:-:S03]  /*0a20*/  @P1 LOP3.LUT R2, R2, R25, RZ, 0x3c, !PT ;  /* 0x0000001902021212 */ /* 0x000fc600078e3cff */
        /* <DEDUP_REMOVED lines=41> */
[----:B------:R-:W-:-:S05]  /*0cc0*/  VIADD R16, R16, 0x10 ;  /* 0x0000001010107836 */ /* 0x000fca0000000000 */
[----:B------:R-:W-:Y:S02]  /*0cd0*/  ISETP.NE.AND P1, PT, R16, 0x20, PT ;  /* 0x000000201000780c */ /* 0x000fe40003f25270 */
[----:B--2---:R-:W-:Y:S02]  /*0ce0*/  @P5 LOP3.LUT R7, R7, R18, RZ, 0x3c, !PT ;  /* 0x0000001207075212 */ /* 0x004fe400078e3cff */
[----:B---3--:R-:W-:Y:S02]  /*0cf0*/  @P6 LOP3.LUT R2, R2, R19, RZ, 0x3c, !PT ;  /* 0x0000001302026212 */ /* 0x008fe400078e3cff */
[----:B----4-:R-:W-:Y:S02]  /*0d00*/  @P6 LOP3.LUT R5, R5, R20, RZ, 0x3c, !PT ;  /* 0x0000001405056212 */ /* 0x010fe400078e3cff */
[----:B------:R-:W-:Y:S02]  /*0d10*/  @P6 LOP3.LUT R6, R6, R21, RZ, 0x3c, !PT ;  /* 0x0000001506066212 */ /* 0x000fe400078e3cff */
[----:B------:R-:W-:-:S02]  /*0d20*/  @P6 LOP3.LUT R3, R3, R22, RZ, 0x3c, !PT ;  /* 0x0000001603036212 */ /* 0x000fc400078e3cff */
[----:B------:R-:W-:Y:S02]  /*0d30*/  @P6 LOP3.LUT R7, R7, R24, RZ, 0x3c, !PT ;  /* 0x0000001807076212 */ /* 0x000fe400078e3cff */
[----:B------:R-:W-:Y:S02]  /*0d40*/  @P0 LOP3.LUT R3, R3, R28, RZ, 0x3c, !PT ;  /* 0x0000001c03030212 */ /* 0x000fe400078e3cff */
[----:B------:R-:W-:Y:S02]  /*0d50*/  @P0 LOP3.LUT R7, R7, R25, RZ, 0x3c, !PT ;  /* 0x0000001907070212 */ /* 0x000fe400078e3cff */
[----:B------:R-:W-:Y:S02]  /*0d60*/  @P0 LOP3.LUT R5, R5, R26, RZ, 0x3c, !PT ;  /* 0x0000001a05050212 */ /* 0x000fe400078e3cff */
[----:B------:R-:W-:Y:S02]  /*0d70*/  @P0 LOP3.LUT R6, R6, R23, RZ, 0x3c, !PT ;  /* 0x0000001706060212 */ /* 0x000fe400078e3cff */
[----:B------:R-:W-:Y:S01]  /*0d80*/  @P0 LOP3.LUT R2, R2, R17, RZ, 0x3c, !PT ;  /* 0x0000001102020212 */ /* 0x000fe200078e3cff */
[----:B------:R-:W-:Y:S06]  /*0d90*/  @P1 BRA `(.L_x_2) ;  /* 0xfffffff400481947 */ /* 0x000fec000383ffff */
[----:B------:R-:W-:-:S05]  /*0da0*/  VIADD R14, R14, 0x1 ;  /* 0x000000010e0e7836 */ /* 0x000fca0000000000 */
[----:B------:R-:W-:-:S13]  /*0db0*/  ISETP.NE.AND P0, PT, R14, 0x5, PT ;  /* 0x000000050e00780c */ /* 0x000fda0003f05270 */
[----:B------:R-:W-:Y:S05]  /*0dc0*/  @P0 BRA `(.L_x_3) ;  /* 0xfffffff400280947 */ /* 0x000fea000383ffff */
[----:B------:R-:W0:Y:S01]  /*0dd0*/  LDC.64 R10, c[0x0][0x388] ;  /* 0x0000e200ff0a7b82 */ /* 0x000e220000000a00 */
[----:B------:R-:W-:Y:S01]  /*0de0*/  UIADD3 UR4, UPT, UPT, UR4, 0x1, URZ ;  /* 0x0000000104047890 */ /* 0x000fe2000fffe0ff */
[----:B------:R-:W-:-:S05]  /*0df0*/  LOP3.LUT R14, R4, 0x3, RZ, 0xc0, !PT ;  /* 0x00000003040e7812 */ /* 0x000fca00078ec0ff */
[----:B------:R-:W-:Y:S01]  /*0e00*/  ISETP.LE.U32.AND P0, PT, R14, UR4, PT ;  /* 0x000000040e007c0c */ /* 0x000fe2000bf03070 */
[----:B0-----:R-:W-:-:S05]  /*0e10*/  IMAD.WIDE.U32 R10, R12, 0x30, R10 ;  /* 0x000000300c0a7825 */ /* 0x001fca00078e000a */
[----:B------:R0:W-:Y:S04]  /*0e20*/  STG.E desc[UR6][R10.64+0x4], R5 ;  /* 0x000004050a007986 */ /* 0x0001e8000c101906 */
[----:B------:R0:W-:Y:S04]  /*0e30*/  STG.E.64 desc[UR6][R10.64+0x8], R2 ;  /* 0x000008020a007986 */ /* 0x0001e8000c101b06 */
[----:B------:R0:W-:Y:S01]  /*0e40*/  STG.E.64 desc[UR6][R10.64+0x10], R6 ;  /* 0x000010060a007986 */ /* 0x0001e2000c101b06 */
[----:B------:R-:W-:Y:S05]  /*0e50*/  @!P0 BRA `(.L_x_4) ;  /* 0xfffffff000f48947 */ /* 0x000fea000383ffff */
.L_x_1:
[----:B------:R-:W-:Y:S01]  /*0e60*/  ISETP.GT.U32.AND P0, PT, R4, 0x3, PT ;  /* 0x000000030400780c */ /* 0x000fe20003f04070 */
[----:B------:R-:W-:Y:S01]  /*0e70*/  VIADD R0, R0, 0x1 ;  /* 0x0000000100007836 */ /* 0x000fe20000000000 */
[--C-:B------:R-:W-:Y:S02]  /*0e80*/  SHF.R.U64 R4, R4, 0x2, R13.reuse ;  /* 0x0000000204047819 */ /* 0x100fe4000000120d */
[----:B------:R-:W-:Y:S02]  /*0e90*/  ISETP.GT.U32.AND.EX P0, PT, R13, RZ, PT, P0 ;  /* 0x000000ff0d00720c */ /* 0x000fe40003f04100 */
[----:B------:R-:W-:-:S11]  /*0ea0*/  SHF.R.U32.HI R13, RZ, 0x2, R13 ;  /* 0x00000002ff0d7819 */ /* 0x000fd6000001160d */
[----:B------:R-:W-:Y:S05]  /*0eb0*/  @P0 BRA `(.L_x_5) ;  /* 0xfffffff000c00947 */ /* 0x000fea000383ffff */
.L_x_0:
[----:B0-----:R-:W0:Y:S01]  /*0ec0*/  LDC R4, c[0x0][0x380] ;  /* 0x0000e000ff047b82 */ /* 0x001e220000000800 */
[----:B------:R-:W-:Y:S01]  /*0ed0*/  SHF.R.U32.HI R0, RZ, 0x2, R5 ;  /* 0x00000002ff007819 */ /* 0x000fe20000011605 */
[----:B------:R-:W-:Y:S02]  /*0ee0*/  IMAD.MOV.U32 R14, RZ, RZ, R3 ;  /* 0x000000ffff0e7224 */ /* 0x000fe400078e0003 */
[----:B------:R-:W-:Y:S01]  /*0ef0*/  IMAD.MOV.U32 R15, RZ, RZ, R6 ;  /* 0x000000ffff0f7224 */ /* 0x000fe200078e0006 */
[----:B------:R-:W-:Y:S01]  /*0f00*/  LOP3.LUT R0, R0, R5, RZ, 0x3c, !PT ;  /* 0x0000000500007212 */ /* 0x000fe200078e3cff */
[----:B------:R-:W-:Y:S02]  /*0f10*/  IMAD.SHL.U32 R5, R7, 0x10, RZ ;  /* 0x0000001007057824 */ /* 0x000fe400078e00ff */
[----:B------:R-:W1:Y:S01]  /*0f20*/  LDC.64 R8, c[0x0][0x388] ;  /* 0x0000e200ff087b82 */ /* 0x000e620000000a00 */
[----:B------:R-:W-:Y:S02]  /*0f30*/  IMAD.MOV.U32 R16, RZ, RZ, R7 ;  /* 0x000000ffff107224 */ /* 0x000fe400078e0007 */
[----:B------:R-:W-:-:S02]  /*0f40*/  IMAD.MOV.U32 R11, RZ, RZ, R2 ;  /* 0x000000ffff0b7224 */ /* 0x000fc400078e0002 */
[----:B------:R-:W-:Y:S01]  /*0f50*/  IMAD.MOV.U32 R2, RZ, RZ, 0x44fa0000 ;  /* 0x44fa0000ff027424 */ /* 0x000fe200078e00ff */
[----:B0-----:R-:W-:Y:S01]  /*0f60*/  LOP3.LUT R10, R4, 0xaad26b49, RZ, 0x3c, !PT ;  /* 0xaad26b49040a7812 */ /* 0x001fe200078e3cff */
[----:B------:R-:W-:-:S04]  /*0f70*/  IMAD.SHL.U32 R4, R0, 0x2, RZ ;  /* 0x0000000200047824 */ /* 0x000fc800078e00ff */
[----:B------:R-:W-:Y:S01]  /*0f80*/  IMAD R10, R10, 0x4182bed5, RZ ;  /* 0x4182bed50a0a7824 */ /* 0x000fe200078e02ff */
[----:B------:R-:W-:Y:S01]  /*0f90*/  LOP3.LUT R4, R0, R4, R5, 0x96, !PT ;  /* 0x0000000400047212 */ /* 0x000fe200078e9605 */
[----:B-1----:R-:W-:-:S03]  /*0fa0*/  IMAD.WIDE.U32 R8, R12, 0x30, R8 ;  /* 0x000000300c087825 */ /* 0x002fc600078e0008 */
[----:B------:R-:W-:Y:S01]  /*0fb0*/  LOP3.LUT R17, R4, R7, RZ, 0x3c, !PT ;  /* 0x0000000704117212 */ /* 0x000fe200078e3cff */
[----:B------:R-:W-:Y:S01]  /*0fc0*/  VIADD R10, R10, 0xd9fc63dd ;  /* 0xd9fc63dd0a0a7836 */ /* 0x000fe20000000000 */
[----:B------:R-:W0:Y:S01]  /*0fd0*/  LDC.64 R4, c[0x0][0x390] ;  /* 0x0000e400ff047b82 */ /* 0x000e220000000a00 */
[----:B------:R1:W-:Y:S02]  /*0fe0*/  STG.E.64 desc[UR6][R8.64+0x8], R14 ;  /* 0x0000080e08007986 */ /* 0x0003e4000c101b06 */
[----:B------:R-:W-:Y:S02]  /*0ff0*/  IMAD.IADD R0, R17, 0x1, R10 ;  /* 0x0000000111007824 */ /* 0x000fe400078e020a */
[----:B------:R1:W-:Y:S02]  /*1000*/  STG.E.64 desc[UR6][R8.64+0x10], R16 ;  /* 0x0000101008007986 */ /* 0x0003e4000c101b06 */
[----:B------:R-:W-:Y:S02]  /*1010*/  IMAD.HI.U32 R3, R0, 0x10624dd3, RZ ;  /* 0x10624dd300037827 */ /* 0x000fe400078e00ff */
[----:B------:R1:W-:Y:S03]  /*1020*/  STG.E.64 desc[UR6][R8.64+0x18], RZ ;  /* 0x000018ff08007986 */ /* 0x0003e6000c101b06 */
[----:B------:R-:W-:Y:S01]  /*1030*/  SHF.R.U32.HI R3, RZ, 0x7, R3 ;  /* 0x00000007ff037819 */ /* 0x000fe20000011603 */
[----:B------:R1:W-:Y:S04]  /*1040*/  STG.E desc[UR6][R8.64+0x20], RZ ;  /* 0x000020ff08007986 */ /* 0x0003e8000c101906 */
[----:B------:R-:W-:Y:S01]  /*1050*/  IMAD R0, R3, -0x7d0, R0 ;  /* 0xfffff83003007824 */ /* 0x000fe200078e0200 */
[----:B------:R1:W-:Y:S01]  /*1060*/  STG.E.64 desc[UR6][R8.64+0x28], RZ ;  /* 0x000028ff08007986 */ /* 0x0003e2000c101b06 */
[----:B------:R-:W-:-:S03]  /*1070*/  IMAD.MOV.U32 R3, RZ, RZ, 0x3a03126f ;  /* 0x3a03126fff037424 */ /* 0x000fc600078e00ff */
[----:B------:R-:W-:Y:S01]  /*1080*/  I2FP.F32.U32 R0, R0 ;  /* 0x0000000000007245 */ /* 0x000fe20000201000 */
[----:B------:R1:W-:Y:S01]  /*1090*/  STG.E.64 desc[UR6][R8.64], R10 ;  /* 0x0000000a08007986 */ /* 0x0003e2000c101b06 */
[----:B------:R-:W-:Y:S01]  /*10a0*/  FFMA R2, R3, -R2, 1 ;  /* 0x3f80000003027423 */ /* 0x000fe20000000802 */
[----:B0-----:R-:W-:Y:S01]  /*10b0*/  LEA R4, P1, R12, R4, 0x2 ;  /* 0x000000040c047211 */ /* 0x001fe200078210ff */
[----:B------:R-:W0:Y:S02]  /*10c0*/  FCHK P0, R0, 2000 ;  /* 0x44fa000000007902 */ /* 0x000e240000000000 */
[----:B------:R-:W-:Y:S01]  /*10d0*/  FFMA R3, R2, R3, 0.00050000002374872565269 ;  /* 0x3a03126f02037423 */ /* 0x000fe20000000003 */
[----:B------:R-:W-:-:S03]  /*10e0*/  LEA.HI.X R5, R12, R5, RZ, 0x2, P1 ;  /* 0x000000050c057211 */ /* 0x000fc600008f14ff */
[----:B------:R-:W-:-:S04]  /*10f0*/  FFMA R2, R0, R3, RZ ;  /* 0x0000000300027223 */ /* 0x000fc800000000ff */
[----:B------:R-:W-:-:S04]  /*1100*/  FFMA R6, R2, -2000, R0 ;  /* 0xc4fa000002067823 */ /* 0x000fc80000000000 */
[----:B------:R-:W-:Y:S01]  /*1110*/  FFMA R3, R3, R6, R2 ;  /* 0x0000000603037223 */ /* 0x000fe20000000002 */
[----:B01----:R-:W-:Y:S06]  /*1120*/  @!P0 BRA `(.L_x_6) ;  /* 0x00000000000c8947 */ /* 0x003fec0003800000 */
[----:B------:R-:W-:-:S07]  /*1130*/  MOV R2, 0x1150 ;  /* 0x0000115000027802 */ /* 0x000fce0000000f00 */
[----:B------:R-:W-:Y:S05]  /*1140*/  CALL.REL.NOINC `($__internal_0_$__cuda_sm3x_div_rn_noftz_f32_slowpath) ;  /* 0x00000000000c7944 */ /* 0x000fea0003c00000 */
[----:B------:R-:W-:-:S07]  /*1150*/  IMAD.MOV.U32 R3, RZ, RZ, R0 ;  /* 0x000000ffff037224 */ /* 0x000fce00078e0000 */
.L_x_6:
[----:B------:R-:W-:Y:S01]  /*1160*/  STG.E desc[UR6][R4.64], R3 ;  /* 0x0000000304007986 */ /* 0x000fe2000c101906 */
[----:B------:R-:W-:Y:S05]  /*1170*/  EXIT ;  /* 0x000000000000794d */ /* 0x000fea0003800000 */
        .weak           $__internal_0_$__cuda_sm3x_div_rn_noftz_f32_slowpath
        .type           $__internal_0_$__cuda_sm3x_div_rn_noftz_f32_slowpath,@function
        .size           $__internal_0_$__cuda_sm3x_div_rn_noftz_f32_slowpath,(.L_x_16 - $__internal_0_$__cuda_sm3x_div_rn_noftz_f32_slowpath)
$__internal_0_$__cuda_sm3x_div_rn_noftz_f32_slowpath:
[----:B------:R-:W-:-:S04]  /*1180*/  SHF.R.U32.HI R3, RZ, 0x17, R0 ;  /* 0x00000017ff037819 */ /* 0x000fc80000011600 */
[----:B------:R-:W-:Y:S01]  /*1190*/  LOP3.LUT R7, R3, 0xff, RZ, 0xc0, !PT ;  /* 0x000000ff03077812 */ /* 0x000fe200078ec0ff */
[----:B------:R-:W-:-:S04]  /*11a0*/  IMAD.MOV.U32 R3, RZ, RZ, R0 ;  /* 0x000000ffff037224 */ /* 0x000fc800078e0000 */
[----:B------:R-:W-:-:S05]  /*11b0*/  VIADD R8, R7, 0xffffffff ;  /* 0xffffffff07087836 */ /* 0x000fca0000000000 */
[----:B------:R-:W-:-:S13]  /*11c0*/  ISETP.GT.U32.OR P0, PT, R8, 0xfd, !PT ;  /* 0x000000fd0800780c */ /* 0x000fda0007f04470 */
[----:B------:R-:W-:Y:S01]  /*11d0*/  @!P0 IMAD.MOV.U32 R6, RZ, RZ, RZ ;  /* 0x000000ffff068224 */ /* 0x000fe200078e00ff */
[----:B------:R-:W-:Y:S06]  /*11e0*/  @!P0 BRA `(.L_x_7) ;  /* 0x00000000003c8947 */ /* 0x000fec0003800000 */
[----:B------:R-:W-:-:S13]  /*11f0*/  FSETP.GTU.FTZ.AND P0, PT, |R0|, +INF , PT ;  /* 0x7f8000000000780b */ /* 0x000fda0003f1c200 */
[----:B------:R-:W-:Y:S05]  /*1200*/  @P0 BRA `(.L_x_8) ;  /* 0x0000000400280947 */ /* 0x000fea0003800000 */
[----:B------:R-:W-:-:S05]  /*1210*/  IMAD.MOV.U32 R6, RZ, RZ, 0x44fa0000 ;  /* 0x44fa0000ff067424 */ /* 0x000fca00078e00ff */
[----:B------:R-:W-:-:S13]  /*1220*/  LOP3.LUT P0, RZ, R6, 0x7fffffff, R3, 0xc8, !PT ;  /* 0x7fffffff06ff7812 */ /* 0x000fda000780c803 */
[----:B------:R-:W-:Y:S05]  /*1230*/  @!P0 BRA `(.L_x_9) ;  /* 0x0000000400148947 */ /* 0x000fea0003800000 */
[----:B------:R-:W-:-:S13]  /*1240*/  LOP3.LUT P0, RZ, R3, 0x7fffffff, RZ, 0xc0, !PT ;  /* 0x7fffffff03ff7812 */ /* 0x000fda000780c0ff */
[----:B------:R-:W-:Y:S05]  /*1250*/  @!P0 BRA `(.L_x_10) ;  /* 0x0000000400048947 */ /* 0x000fea0003800000 */
[----:B------:R-:W-:Y:S02]  /*1260*/  FSETP.NEU.FTZ.AND P1, PT, |R0|, +INF , PT ;  /* 0x7f8000000000780b */ /* 0x000fe40003f3d200 */
[----:B------:R-:W-:-:S04]  /*1270*/  LOP3.LUT P0, RZ, R6, 0x7fffffff, RZ, 0xc0, !PT ;  /* 0x7fffffff06ff7812 */ /* 0x000fc8000780c0ff */
[----:B------:R-:W-:-:S13]  /*1280*/  PLOP3.LUT P0, PT, P1, P0, PT, 0x2f, 0xf2 ;  /* 0x0000000000f2781c */ /* 0x000fda0000f00577 */
[----:B------:R-:W-:Y:S05]  /*1290*/  @P0 BRA `(.L_x_11) ;  /* 0x0000000000e80947 */ /* 0x000fea0003800000 */
[----:B------:R-:W-:-:S13]  /*12a0*/  ISETP.GE.AND P0, PT, R8, RZ, PT ;  /* 0x000000ff0800720c */ /* 0x000fda0003f06270 */
[----:B------:R-:W-:Y:S02]  /*12b0*/  @P0 IMAD.MOV.U32 R6, RZ, RZ, RZ ;  /* 0x000000ffff060224 */ /* 0x000fe400078e00ff */
[----:B------:R-:W-:Y:S01]  /*12c0*/  @!P0 FFMA R3, R0, 1.84467440737095516160e+19, RZ ;  /* 0x5f80000000038823 */ /* 0x000fe200000000ff */
[----:B------:R-:W-:-:S07]  /*12d0*/  @!P0 IMAD.MOV.U32 R6, RZ, RZ, -0x40 ;  /* 0xffffffc0ff068424 */ /* 0x000fce00078e00ff */
.L_x_7:
[----:B------:R-:W-:Y:S01]  /*12e0*/  UMOV UR4, 0x44fa0000 ;  /* 0x44fa000000047882 */ /* 0x000fe20000000000 */
[----:B------:R-:W-:Y:S01]  /*12f0*/  VIADD R7, R7, 0xffffff81 ;  /* 0xffffff8107077836 */ /* 0x000fe20000000000 */
[----:B------:R-:W-:-:S03]  /*1300*/  UIADD3 UR4, UPT, UPT, UR4, -0x5000000, URZ ;  /* 0xfb00000004047890 */ /* 0x000fc6000fffe0ff */
[----:B------:R-:W-:Y:S01]  /*1310*/  IMAD R0, R7, -0x800000, R3 ;  /* 0xff80000007007824 */ /* 0x000fe200078e0203 */
[----:B------:R-:W-:Y:S02]  /*1320*/  IADD3 R6, PT, PT, R6, -0xa, R7 ;  /* 0xfffffff606067810 */ /* 0x000fe40007ffe007 */
[----:B------:R-:W-:-:S03]  /*1330*/  FADD.FTZ R9, -RZ, -UR4 ;  /* 0x80000004ff097e21 */ /* 0x000fc60008010100 */
[----:B------:R-:W0:Y:S02]  /*1340*/  MUFU.RCP R8, UR4 ;  /* 0x0000000400087d08 */ /* 0x000e240008001000 */
[----:B0-----:R-:W-:-:S04]  /*1350*/  FFMA R11, R8, R9, 1 ;  /* 0x3f800000080b7423 */ /* 0x001fc80000000009 */
[----:B------:R-:W-:-:S04]  /*1360*/  FFMA R11, R8, R11, R8 ;  /* 0x0000000b080b7223 */ /* 0x000fc80000000008 */
[----:B------:R-:W-:-:S04]  /*1370*/  FFMA R8, R0, R11, RZ ;  /* 0x0000000b00087223 */ /* 0x000fc800000000ff */
[----:B------:R-:W-:-:S04]  /*1380*/  FFMA R3, R9, R8, R0 ;  /* 0x0000000809037223 */ /* 0x000fc80000000000 */
[----:B------:R-:W-:-:S04]  /*1390*/  FFMA R8, R11, R3, R8 ;  /* 0x000000030b087223 */ /* 0x000fc80000000008 */
[----:B------:R-:W-:-:S04]  /*13a0*/  FFMA R9, R9, R8, R0 ;  /* 0x0000000809097223 */ /* 0x000fc80000000000 */
[----:B------:R-:W-:-:S05]  /*13b0*/  FFMA R3, R11, R9, R8 ;  /* 0x000000090b037223 */ /* 0x000fca0000000008 */
[----:B------:R-:W-:-:S04]  /*13c0*/  SHF.R.U32.HI R0, RZ, 0x17, R3 ;  /* 0x00000017ff007819 */ /* 0x000fc80000011603 */
[----:B------:R-:W-:-:S05]  /*13d0*/  LOP3.LUT R0, R0, 0xff, RZ, 0xc0, !PT ;  /* 0x000000ff00007812 */ /* 0x000fca00078ec0ff */
[----:B------:R-:W-:-:S04]  /*13e0*/  IMAD.IADD R10, R0, 0x1, R6 ;  /* 0x00000001000a7824 */ /* 0x000fc800078e0206 */
[----:B------:R-:W-:-:S05]  /*13f0*/  VIADD R0, R10, 0xffffffff ;  /* 0xffffffff0a007836 */ /* 0x000fca0000000000 */
[----:B------:R-:W-:-:S13]  /*1400*/  ISETP.GE.U32.AND P0, PT, R0, 0xfe, PT ;  /* 0x000000fe0000780c */ /* 0x000fda0003f06070 */
[----:B------:R-:W-:Y:S05]  /*1410*/  @!P0 BRA `(.L_x_12) ;  /* 0x0000000000808947 */ /* 0x000fea0003800000 */
[----:B------:R-:W-:-:S13]  /*1420*/  ISETP.GT.AND P0, PT, R10, 0xfe, PT ;  /* 0x000000fe0a00780c */ /* 0x000fda0003f04270 */
[----:B------:R-:W-:Y:S05]  /*1430*/  @P0 BRA `(.L_x_13) ;  /* 0x00000000006c0947 */ /* 0x000fea0003800000 */
[----:B------:R-:W-:-:S13]  /*1440*/  ISETP.GE.AND P0, PT, R10, 0x1, PT ;  /* 0x000000010a00780c */ /* 0x000fda0003f06270 */
[----:B------:R-:W-:Y:S05]  /*1450*/  @P0 BRA `(.L_x_14) ;  /* 0x0000000000980947 */ /* 0x000fea0003800000 */
[----:B------:R-:W-:Y:S02]  /*1460*/  ISETP.GE.AND P0, PT, R10, -0x18, PT ;  /* 0xffffffe80a00780c */ /* 0x000fe40003f06270 */
[----:B------:R-:W-:-:S11]  /*1470*/  LOP3.LUT R3, R3, 0x80000000, RZ, 0xc0, !PT ;  /* 0x8000000003037812 */ /* 0x000fd600078ec0ff */
[----:B------:R-:W-:Y:S05]  /*1480*/  @!P0 BRA `(.L_x_14) ;  /* 0x00000000008c8947 */ /* 0x000fea0003800000 */
[CCC-:B------:R-:W-:Y:S01]  /*1490*/  FFMA.RZ R0, R11.reuse, R9.reuse, R8.reuse ;  /* 0x000000090b007223 */ /* 0x1c0fe2000000c008 */
[C---:B------:R-:W-:Y:S01]  /*14a0*/  VIADD R7, R10.reuse, 0x20 ;  /* 0x000000200a077836 */ /* 0x040fe20000000000 */
[C---:B------:R-:W-:Y:S02]  /*14b0*/  ISETP.NE.AND P2, PT, R10.reuse, RZ, PT ;  /* 0x000000ff0a00720c */ /* 0x040fe40003f45270 */
[----:B------:R-:W-:Y:S02]  /*14c0*/  ISETP.NE.AND P1, PT, R10, RZ, PT ;  /* 0x000000ff0a00720c */ /* 0x000fe40003f25270 */
[----:B------:R-:W-:Y:S01]  /*14d0*/  LOP3.LUT R6, R0, 0x7fffff, RZ, 0xc0, !PT ;  /* 0x007fffff00067812 */ /* 0x000fe200078ec0ff */
[CCC-:B------:R-:W-:Y:S01]  /*14e0*/  FFMA.RP R0, R11.reuse, R9.reuse, R8.reuse ;  /* 0x000000090b007223 */ /* 0x1c0fe20000008008 */
[----:B------:R-:W-:Y:S01]  /*14f0*/  FFMA.RM R11, R11, R9, R8 ;  /* 0x000000090b0b7223 */ /* 0x000fe20000004008 */
[----:B------:R-:W-:Y:S01]  /*1500*/  IMAD.MOV R9, RZ, RZ, -R10 ;  /* 0x000000ffff097224 */ /* 0x000fe200078e0a0a */
[----:B------:R-:W-:-:S03]  /*1510*/  LOP3.LUT R6, R6, 0x800000, RZ, 0xfc, !PT ;  /* 0x0080000006067812 */ /* 0x000fc600078efcff */
[----:B------:R-:W-:Y:S02]  /*1520*/  FSETP.NEU.FTZ.AND P0, PT, R0, R11, PT ;  /* 0x0000000b0000720b */ /* 0x000fe40003f1d000 */
[----:B------:R-:W-:Y:S02]  /*1530*/  SHF.L.U32 R7, R6, R7, RZ ;  /* 0x0000000706077219 */ /* 0x000fe400000006ff */
[----:B------:R-:W-:Y:S02]  /*1540*/  SEL R9, R9, RZ, P2 ;  /* 0x000000ff09097207 */ /* 0x000fe40001000000 */
[----:B------:R-:W-:Y:S02]  /*1550*/  ISETP.NE.AND P1, PT, R7, RZ, P1 ;  /* 0x000000ff0700720c */ /* 0x000fe40000f25270 */
[----:B------:R-:W-:Y:S02]  /*1560*/  SHF.R.U32.HI R9, RZ, R9, R6 ;  /* 0x00000009ff097219 */ /* 0x000fe40000011606 */
[----:B------:R-:W-:-:S02]  /*1570*/  PLOP3.LUT P0, PT, P0, P1, PT, 0xf8, 0x8f ;  /* 0x00000000008f781c */ /* 0x000fc40000703f70 */
[----:B------:R-:W-:Y:S02]  /*1580*/  SHF.R.U32.HI R7, RZ, 0x1, R9 ;  /* 0x00000001ff077819 */ /* 0x000fe40000011609 */
[----:B------:R-:W-:-:S04]  /*1590*/  SEL R0, RZ, 0x1, !P0 ;  /* 0x00000001ff007807 */ /* 0x000fc80004000000 */
[----:B------:R-:W-:-:S04]  /*15a0*/  LOP3.LUT R0, R0, 0x1, R7, 0xf8, !PT ;  /* 0x0000000100007812 */ /* 0x000fc800078ef807 */
[----:B------:R-:W-:-:S05]  /*15b0*/  LOP3.LUT R0, R0, R9, RZ, 0xc0, !PT ;  /* 0x0000000900007212 */ /* 0x000fca00078ec0ff */
[----:B------:R-:W-:-:S05]  /*15c0*/  IMAD.IADD R0, R7, 0x1, R0 ;  /* 0x0000000107007824 */ /* 0x000fca00078e0200 */
[----:B------:R-:W-:Y:S01]  /*15d0*/  LOP3.LUT R3, R0, R3, RZ, 0xfc, !PT ;  /* 0x0000000300037212 */ /* 0x000fe200078efcff */
[----:B------:R-:W-:Y:S06]  /*15e0*/  BRA `(.L_x_14) ;  /* 0x0000000000347947 */ /* 0x000fec0003800000 */
.L_x_13:
[----:B------:R-:W-:-:S04]  /*15f0*/  LOP3.LUT R3, R3, 0x80000000, RZ, 0xc0, !PT ;  /* 0x8000000003037812 */ /* 0x000fc800078ec0ff */
[----:B------:R-:W-:Y:S01]  /*1600*/  LOP3.LUT R3, R3, 0x7f800000, RZ, 0xfc, !PT ;  /* 0x7f80000003037812 */ /* 0x000fe200078efcff */
[----:B------:R-:W-:Y:S06]  /*1610*/  BRA `(.L_x_14) ;  /* 0x0000000000287947 */ /* 0x000fec0003800000 */
.L_x_12:
[----:B------:R-:W-:Y:S01]  /*1620*/  IMAD R3, R6, 0x800000, R3 ;  /* 0x0080000006037824 */ /* 0x000fe200078e0203 */
[----:B------:R-:W-:Y:S06]  /*1630*/  BRA `(.L_x_14) ;  /* 0x0000000000207947 */ /* 0x000fec0003800000 */
.L_x_11:
[----:B------:R-:W-:-:S04]  /*1640*/  LOP3.LUT R3, R6, 0x80000000, R3, 0x48, !PT ;  /* 0x8000000006037812 */ /* 0x000fc800078e4803 */
[----:B------:R-:W-:Y:S01]  /*1650*/  LOP3.LUT R3, R3, 0x7f800000, RZ, 0xfc, !PT ;  /* 0x7f80000003037812 */ /* 0x000fe200078efcff */
[----:B------:R-:W-:Y:S06]  /*1660*/  BRA `(.L_x_14) ;  /* 0x0000000000147947 */ /* 0x000fec0003800000 */
.L_x_10:
[----:B------:R-:W-:Y:S01]  /*1670*/  LOP3.LUT R3, R6, 0x80000000, R3, 0x48, !PT ;  /* 0x8000000006037812 */ /* 0x000fe200078e4803 */
[----:B------:R-:W-:Y:S06]  /*1680*/  BRA `(.L_x_14) ;  /* 0x00000000000c7947 */ /* 0x000fec0003800000 */
.L_x_9:
[----:B------:R-:W0:Y:S01]  /*1690*/  MUFU.RSQ R3, -QNAN ;  /* 0xffc0000000037908 */ /* 0x000e220000001400 */
[----:B------:R-:W-:Y:S05]  /*16a0*/  BRA `(.L_x_14) ;  /* 0x0000000000047947 */ /* 0x000fea0003800000 */
.L_x_8:
[----:B------:R-:W-:-:S07]  /*16b0*/  FADD.FTZ R3, R0, 2000 ;  /* 0x44fa000000037421 */ /* 0x000fce0000010000 */
.L_x_14:
[----:B0-----:R-:W-:Y:S02]  /*16c0*/  IMAD.MOV.U32 R0, RZ, RZ, R3 ;  /* 0x000000ffff007224 */ /* 0x001fe400078e0003 */
[----:B------:R-:W-:-:S04]  /*16d0*/  IMAD.MOV.U32 R3, RZ, RZ, 0x0 ;  /* 0x00000000ff037424 */ /* 0x000fc800078e00ff */
[----:B------:R-:W-:Y:S05]  /*16e0*/  RET.REL.NODEC R2 `(_Z7randomsjP17curandStateXORWOWPf) ;  /* 0xffffffe802447950 */ /* 0x000fea0003c3ffff */
.L_x_15:
[----:B------:R-:W-:-:S00]  /*16f0*/  BRA `(.L_x_15) ;  /* 0xfffffffc00fc7947 */ /* 0x000fc0000383ffff */
[----:B------:R-:W-:-:S00]  /*1700*/  NOP ;  /* 0x0000000000007918 */ /* 0x000fc00000000000 */
[----:B------:R-:W-:-:S00]  /*1710*/  NOP ;  /* 0x0000000000007918 */ /* 0x000fc00000000000 */
[----:B------:R-:W-:-:S00]  /*1720*/  NOP ;  /* 0x0000000000007918 */ /* 0x000fc00000000000 */
[----:B------:R-:W-:-:S00]  /*1730*/  NOP ;  /* 0x0000000000007918 */ /* 0x000fc00000000000 */
[----:B------:R-:W-:-:S00]  /*1740*/  NOP ;  /* 0x0000000000007918 */ /* 0x000fc00000000000 */
[----:B------:R-:W-:-:S00]  /*1750*/  NOP ;  /* 0x0000000000007918 */ /* 0x000fc00000000000 */
[----:B------:R-:W-:-:S00]  /*1760*/  NOP ;  /* 0x0000000000007918 */ /* 0x000fc00000000000 */
[----:B------:R-:W-:-:S00]  /*1770*/  NOP ;  /* 0x0000000000007918 */ /* 0x000fc00000000000 */
.L_x_16:


//--------------------- .nv.global.init           --------------------------
	.section	.nv.global.init,"aw",@progbits
	.align	4
.nv.global.init:
	.type		mrg32k3aM1SubSeq,@object
	.size		mrg32k3aM1SubSeq,(mrg32k3aM2SubSeq - mrg32k3aM1SubSeq)
mrg32k3aM1SubSeq:
        /*0000*/ 	.byte	0x0b, 0xcc, 0xee, 0x04, 0x73, 0x29, 0x8b, 0x6f, 0xf6, 0x53, 0x03, 0xf6, 0x23, 0xf6, 0xea, 0xda
        /* <DEDUP_REMOVED lines=125> */
	.type		mrg32k3aM2SubSeq,@object
	.size		mrg32k3aM2SubSeq,(mrg32k3aM1 - mrg32k3aM2SubSeq)
mrg32k3aM2SubSeq:
        /* <DEDUP_REMOVED lines=126> */
	.type		mrg32k3aM1,@object
	.size		mrg32k3aM1,(mrg32k3aM1Seq - mrg32k3aM1)
mrg32k3aM1:
        /* <DEDUP_REMOVED lines=144> */
	.type		mrg32k3aM1Seq,@object
	.size		mrg32k3aM1Seq,(mrg32k3aM2 - mrg32k3aM1Seq)
mrg32k3aM1Seq:
        /* <DEDUP_REMOVED lines=144> */
	.type		mrg32k3aM2,@object
	.size		mrg32k3aM2,(mrg32k3aM2Seq - mrg32k3aM2)
mrg32k3aM2:
        /* <DEDUP_REMOVED lines=144> */
	.type		mrg32k3aM2Seq,@object
	.size		mrg32k3aM2Seq,(precalc_xorwow_matrix - mrg32k3aM2Seq)
mrg32k3aM2Seq:
        /* <DEDUP_REMOVED lines=144> */
	.type		precalc_xorwow_matrix,@object
	.size		precalc_xorwow_matrix,(precalc_xorwow_offset_matrix - precalc_xorwow_matrix)
precalc_xorwow_matrix:
        /* <DEDUP_REMOVED lines=6400> */
	.type		precalc_xorwow_offset_matrix,@object
	.size		precalc_xorwow_offset_matrix,(.L_1 - precalc_xorwow_offset_matrix)
precalc_xorwow_offset_matrix:
        /* <DEDUP_REMOVED lines=6400> */
.L_1:


//--------------------- .nv.shared.reserved.0     --------------------------
	.section	.nv.shared.reserved.0,"aw",@nobits
	.weak		__nv_reservedSMEM_offset_0_alias
	.size		__nv_reservedSMEM_offset_0_alias, 0, 64
	.other		__nv_reservedSMEM_offset_0_alias,@"STO_CUDA_RESERVED_SHARED STV_DEFAULT"
__nv_reservedSMEM_offset_0_alias:
	.zero		0
	.zero		64


//--------------------- .nv.constant0._Z7randomsjP17curandStateXORWOWPf --------------------------
	.section	.nv.constant0._Z7randomsjP17curandStateXORWOWPf,"a",@progbits
	.sectionflags	@""
	.align	4
.nv.constant0._Z7randomsjP17curandStateXORWOWPf:
	.zero		920


//--------------------- SYMBOLS --------------------------

	.type		.nv.reservedSmem.offset0,@object
	.size		.nv.reservedSmem.offset0,0x4
